//
// Generated by NVIDIA NVVM Compiler
//
// Compiler Build ID: CL-36424714
// Cuda compilation tools, release 13.0, V13.0.88
// Based on NVVM 20.0.0
//

.version 9.0
.target sm_100
.address_size 64

	// .globl	_Z17chemicalDiffusionPfi
.const .align 4 .f32 decay_rate;

.visible .entry _Z17chemicalDiffusionPfi(
	.param .u64 .ptr .align 1 _Z17chemicalDiffusionPfi_param_0,
	.param .u32 _Z17chemicalDiffusionPfi_param_1
)
{
	.reg .pred 	%p<4>;
	.reg .b32 	%r<11>;
	.reg .b32 	%f<10>;
	.reg .b64 	%rd<9>;
	.reg .b64 	%fd<13>;

	ld.param.u64 	%rd1, [_Z17chemicalDiffusionPfi_param_0];
	ld.param.u32 	%r2, [_Z17chemicalDiffusionPfi_param_1];
	mov.u32 	%r4, %ntid.x;
	mov.u32 	%r5, %ctaid.x;
	mov.u32 	%r6, %tid.x;
	mad.lo.s32 	%r7, %r4, %r5, %r6;
	setp.lt.s32 	%p1, %r7, 2;
	add.s32 	%r8, %r2, -3;
	setp.gt.s32 	%p2, %r7, %r8;
	or.pred  	%p3, %p1, %p2;
	@%p3 bra 	$L__BB0_2;
	cvta.to.global.u64 	%rd2, %rd1;
	ld.const.f32 	%f1, [decay_rate];
	mov.f32 	%f2, 0f3F800000;
	sub.f32 	%f3, %f2, %f1;
	cvt.f64.f32 	%fd1, %f3;
	add.s32 	%r9, %r7, -2;
	mul.wide.u32 	%rd3, %r9, 4;
	add.s64 	%rd4, %rd2, %rd3;
	ld.global.f32 	%f4, [%rd4];
	cvt.f64.f32 	%fd2, %f4;
	add.s32 	%r10, %r7, -1;
	mul.wide.u32 	%rd5, %r10, 4;
	add.s64 	%rd6, %rd2, %rd5;
	ld.global.f32 	%f5, [%rd6];
	cvt.f64.f32 	%fd3, %f5;
	mul.f64 	%fd4, %fd3, 0d3FC999999999999A;
	fma.rn.f64 	%fd5, %fd2, 0d3FB999999999999A, %fd4;
	mul.wide.u32 	%rd7, %r7, 4;
	add.s64 	%rd8, %rd2, %rd7;
	ld.global.f32 	%f6, [%rd8];
	cvt.f64.f32 	%fd6, %f6;
	fma.rn.f64 	%fd7, %fd6, 0d3FD999999999999A, %fd5;
	ld.global.f32 	%f7, [%rd8+4];
	cvt.f64.f32 	%fd8, %f7;
	fma.rn.f64 	%fd9, %fd8, 0d3FC999999999999A, %fd7;
	ld.global.f32 	%f8, [%rd8+8];
	cvt.f64.f32 	%fd10, %f8;
	fma.rn.f64 	%fd11, %fd10, 0d3FB999999999999A, %fd9;
	mul.f64 	%fd12, %fd11, %fd1;
	cvt.rn.f32.f64 	%f9, %fd12;
	st.global.f32 	[%rd8], %f9;
$L__BB0_2:
	ret;

}


// ===== COMPILED SASS (sm_100) =====

	.target	sm_100

	.elftype	@"ET_EXEC"


//--------------------- .note.nv.tkinfo           --------------------------
	.section	.note.nv.tkinfo,"",@"SHT_NOTE"
	.sectionflags	@"SHF_NOTE_NV_TKINFO"
	.tkinfo
        /*0018*/ 	.word	0x00000002
        /*0030*/ 	.string	""
        /*0030*/ 	.string	"ptxas"
        /*0030*/ 	.string	"Cuda compilation tools, release 13.0, V13.0.88"
        /*0030*/ 	.string	"Build cuda_13.0.r13.0/compiler.36424714_0"
        /*0030*/ 	.string	"-arch sm_100 -m 64 "



//--------------------- .note.nv.cuinfo           --------------------------
	.section	.note.nv.cuinfo,"",@"SHT_NOTE"
	.sectionflags	@"SHF_NOTE_NV_CUINFO"
        /*0018*/ 	.short	0x0002
        /*001a*/ 	.short	0x0064
        /*001c*/ 	.short	0x0082
	.zero		2


//--------------------- .nv.info                  --------------------------
	.section	.nv.info,"",@"SHT_CUDA_INFO"
	.align	4


	//----- nvinfo : EIATTR_REGCOUNT
	.align		4
        /*0000*/ 	.byte	0x04, 0x2f
        /*0002*/ 	.short	(.L_2 - .L_1)
	.align		4
.L_1:
        /*0004*/ 	.word	index@(_Z17chemicalDiffusionPfi)
        /*0008*/ 	.word	0x00000013


	//----- nvinfo : EIATTR_FRAME_SIZE
	.align		4
.L_2:
        /*000c*/ 	.byte	0x04, 0x11
        /*000e*/ 	.short	(.L_4 - .L_3)
	.align		4
.L_3:
        /*0010*/ 	.word	index@(_Z17chemicalDiffusionPfi)
        /*0014*/ 	.word	0x00000000


	//----- nvinfo : EIATTR_MIN_STACK_SIZE
	.align		4
.L_4:
        /*0018*/ 	.byte	0x04, 0x12
        /*001a*/ 	.short	(.L_6 - .L_5)
	.align		4
.L_5:
        /*001c*/ 	.word	index@(_Z17chemicalDiffusionPfi)
        /*0020*/ 	.word	0x00000000
.L_6:


//--------------------- .nv.compat                --------------------------
	.section	.nv.compat,"",@"SHT_CUDA_COMPAT_INFO"
	.align	4
        /*0000*/ 	.byte	0x02, 0x09, 0x00, 0x00, 0x02, 0x02, 0x01, 0x00, 0x02, 0x05, 0x05, 0x00, 0x03, 0x07, 0x01, 0x01
        /*0010*/ 	.byte	0x02, 0x03, 0x00, 0x00, 0x02, 0x06, 0x01, 0x00, 0x04, 0x0b, 0x08, 0x00, 0x01, 0x00, 0x00, 0x00
        /*0020*/ 	.byte	0x00, 0x00, 0x00, 0x00


//--------------------- .nv.info._Z17chemicalDiffusionPfi --------------------------
	.section	.nv.info._Z17chemicalDiffusionPfi,"",@"SHT_CUDA_INFO"
	.sectionflags	@""
	.align	4


	//----- nvinfo : EIATTR_CUDA_API_VERSION
	.align		4
        /*0000*/ 	.byte	0x04, 0x37
        /*0002*/ 	.short	(.L_8 - .L_7)
.L_7:
        /*0004*/ 	.word	0x00000082


	//----- nvinfo : EIATTR_KPARAM_INFO
	.align		4
.L_8:
        /*0008*/ 	.byte	0x04, 0x17
        /*000a*/ 	.short	(.L_10 - .L_9)
.L_9:
        /*000c*/ 	.word	0x00000000
        /*0010*/ 	.short	0x0001
        /*0012*/ 	.short	0x0008
        /*0014*/ 	.byte	0x00, 0xf0, 0x11, 0x00


	//----- nvinfo : EIATTR_KPARAM_INFO
	.align		4
.L_10:
        /*0018*/ 	.byte	0x04, 0x17
        /*001a*/ 	.short	(.L_12 - .L_11)
.L_11:
        /*001c*/ 	.word	0x00000000
        /*0020*/ 	.short	0x0000
        /*0022*/ 	.short	0x0000
        /*0024*/ 	.byte	0x00, 0xf5, 0x21, 0x00


	//----- nvinfo : EIATTR_SPARSE_MMA_MASK
	.align		4
.L_12:
        /*0028*/ 	.byte	0x03, 0x50
        /*002a*/ 	.short	0x0000


	//----- nvinfo : EIATTR_MAXREG_COUNT
	.align		4
        /*002c*/ 	.byte	0x03, 0x1b
        /*002e*/ 	.short	0x00ff


	//----- nvinfo : EIATTR_MERCURY_ISA_VERSION
	.align		4
        /*0030*/ 	.byte	0x03, 0x5f
        /*0032*/ 	.short	0x0101


	//----- nvinfo : EIATTR_VRC_CTA_INIT_COUNT
	.align		4
        /*0034*/ 	.byte	0x02, 0x4a
	.zero		1
	.zero		1


	//----- nvinfo : EIATTR_EXIT_INSTR_OFFSETS
	.align		4
        /*0038*/ 	.byte	0x04, 0x1c
        /*003a*/ 	.short	(.L_14 - .L_13)


	//   ....[0]....
.L_13:
        /*003c*/ 	.word	0x00000090


	//   ....[1]....
        /*0040*/ 	.word	0x000002c0


	//----- nvinfo : EIATTR_CBANK_PARAM_SIZE
	.align		4
.L_14:
        /*0044*/ 	.byte	0x03, 0x19
        /*0046*/ 	.short	0x000c


	//----- nvinfo : EIATTR_PARAM_CBANK
	.align		4
        /*0048*/ 	.byte	0x04, 0x0a
        /*004a*/ 	.short	(.L_16 - .L_15)
	.align		4
.L_15:
        /*004c*/ 	.word	index@(.nv.constant0._Z17chemicalDiffusionPfi)
        /*0050*/ 	.short	0x0380
        /*0052*/ 	.short	0x000c


	//----- nvinfo : EIATTR_SW_WAR
	.align		4
.L_16:
        /*0054*/ 	.byte	0x04, 0x36
        /*0056*/ 	.short	(.L_18 - .L_17)
.L_17:
        /*0058*/ 	.word	0x00000008
.L_18:


//--------------------- .nv.callgraph             --------------------------
	.section	.nv.callgraph,"",@"SHT_CUDA_CALLGRAPH"
	.align	4
	.sectionentsize	8
	.align		4
        /*0000*/ 	.word	0x00000000
	.align		4
        /*0004*/ 	.word	0xffffffff
	.align		4
        /*0008*/ 	.word	0x00000000
	.align		4
        /*000c*/ 	.word	0xfffffffe
	.align		4
        /*0010*/ 	.word	0x00000000
	.align		4
        /*0014*/ 	.word	0xfffffffd
	.align		4
        /*0018*/ 	.word	0x00000000
	.align		4
        /*001c*/ 	.word	0xfffffffc


//--------------------- .nv.constant3             --------------------------
	.section	.nv.constant3,"a",@progbits
	.align	4
.nv.constant3:
	.type		decay_rate,@object
	.size		decay_rate,(.L_0 - decay_rate)
decay_rate:
	.zero		4
.L_0:


//--------------------- .text._Z17chemicalDiffusionPfi --------------------------
	.section	.text._Z17chemicalDiffusionPfi,"ax",@progbits
	.align	128
        .global         _Z17chemicalDiffusionPfi
        .type           _Z17chemicalDiffusionPfi,@function
        .size           _Z17chemicalDiffusionPfi,(.L_x_1 - _Z17chemicalDiffusionPfi)
        .other          _Z17chemicalDiffusionPfi,@"STO_CUDA_ENTRY STV_DEFAULT"
_Z17chemicalDiffusionPfi:
.text._Z17chemicalDiffusionPfi:
[----:B------:R-:W-:Y:S01]  /*0000*/  LDC R1, c[0x0][0x37c] ;  /* 0x0000df00ff017b82 */ /* 0x000fe20000000800 */
[----:B------:R-:W0:Y:S01]  /*0010*/  S2R R7, SR_CTAID.X ;  /* 0x0000000000077919 */ /* 0x000e220000002500 */
[----:B------:R-:W1:Y:S01]  /*0020*/  LDCU UR4, c[0x0][0x388] ;  /* 0x00007100ff0477ac */ /* 0x000e620008000800 */
[----:B------:R-:W0:Y:S01]  /*0030*/  S2R R0, SR_TID.X ;  /* 0x0000000000007919 */ /* 0x000e220000002100 */
[----:B------:R-:W0:Y:S01]  /*0040*/  LDCU UR5, c[0x0][0x360] ;  /* 0x00006c00ff0577ac */ /* 0x000e220008000800 */
[----:B-1----:R-:W-:Y:S01]  /*0050*/  UIADD3 UR4, UPT, UPT, UR4, -0x3, URZ ;  /* 0xfffffffd04047890 */ /* 0x002fe2000fffe0ff */
[----:B0-----:R-:W-:-:S05]  /*0060*/  IMAD R7, R7, UR5, R0 ;  /* 0x0000000507077c24 */ /* 0x001fca000f8e0200 */
[----:B------:R-:W-:-:S04]  /*0070*/  ISETP.GT.AND P0, PT, R7, UR4, PT ;  /* 0x0000000407007c0c */ /* 0x000fc8000bf04270 */
[----:B------:R-:W-:-:S13]  /*0080*/  ISETP.LT.OR P0, PT, R7, 0x2, P0 ;  /* 0x000000020700780c */ /* 0x000fda0000701670 */
[----:B------:R-:W-:Y:S05]  /*0090*/  @P0 EXIT ;  /* 0x000000000000094d */ /* 0x000fea0003800000 */
[----:B------:R-:W0:Y:S01]  /*00a0*/  LDC.64 R2, c[0x0][0x380] ;  /* 0x0000e000ff027b82 */ /* 0x000e220000000a00 */
[----:B------:R-:W1:Y:S01]  /*00b0*/  LDCU.64 UR4, c[0x0][0x358] ;  /* 0x00006b00ff0477ac */ /* 0x000e620008000a00 */
[C---:B------:R-:W-:Y:S02]  /*00c0*/  IADD3 R9, PT, PT, R7.reuse, -0x1, RZ ;  /* 0xffffffff07097810 */ /* 0x040fe40007ffe0ff */
[----:B------:R-:W-:-:S04]  /*00d0*/  IADD3 R5, PT, PT, R7, -0x2, RZ ;  /* 0xfffffffe07057810 */ /* 0x000fc80007ffe0ff */
[----:B------:R-:W2:Y:S01]  /*00e0*/  LDC R16, c[0x3][RZ] ;  /* 0x00c00000ff107b82 */ /* 0x000ea20000000800 */
[----:B0-----:R-:W-:-:S05]  /*00f0*/  IMAD.WIDE.U32 R8, R9, 0x4, R2 ;  /* 0x0000000409087825 */ /* 0x001fca00078e0002 */
[----:B-1----:R-:W3:Y:S01]  /*0100*/  LDG.E R12, desc[UR4][R8.64] ;  /* 0x00000004080c7981 */ /* 0x002ee2000c1e1900 */
[----:B------:R-:W-:-:S05]  /*0110*/  IMAD.WIDE.U32 R4, R5, 0x4, R2 ;  /* 0x0000000405047825 */ /* 0x000fca00078e0002 */
[----:B------:R-:W4:Y:S01]  /*0120*/  LDG.E R0, desc[UR4][R4.64] ;  /* 0x0000000404007981 */ /* 0x000f22000c1e1900 */
[----:B------:R-:W-:-:S05]  /*0130*/  IMAD.WIDE.U32 R2, R7, 0x4, R2 ;  /* 0x0000000407027825 */ /* 0x000fca00078e0002 */
[----:B------:R-:W5:Y:S04]  /*0140*/  LDG.E R13, desc[UR4][R2.64] ;  /* 0x00000004020d7981 */ /* 0x000f68000c1e1900 */
[----:B------:R-:W2:Y:S04]  /*0150*/  LDG.E R14, desc[UR4][R2.64+0x4] ;  /* 0x00000404020e7981 */ /* 0x000ea8000c1e1900 */
[----:B------:R-:W2:Y:S01]  /*0160*/  LDG.E R15, desc[UR4][R2.64+0x8] ;  /* 0x00000804020f7981 */ /* 0x000ea2000c1e1900 */
[----:B------:R-:W-:Y:S01]  /*0170*/  UMOV UR6, 0x9999999a ;  /* 0x9999999a00067882 */ /* 0x000fe20000000000 */
[----:B------:R-:W-:Y:S01]  /*0180*/  UMOV UR7, 0x3fc99999 ;  /* 0x3fc9999900077882 */ /* 0x000fe20000000000 */
[----:B------:R-:W-:Y:S01]  /*0190*/  UMOV UR8, 0x9999999a ;  /* 0x9999999a00087882 */ /* 0x000fe20000000000 */
[----:B------:R-:W-:Y:S01]  /*01a0*/  UMOV UR9, 0x3fb99999 ;  /* 0x3fb9999900097882 */ /* 0x000fe20000000000 */
[----:B------:R-:W-:Y:S01]  /*01b0*/  UMOV UR10, 0x9999999a ;  /* 0x9999999a000a7882 */ /* 0x000fe20000000000 */
[----:B------:R-:W-:Y:S01]  /*01c0*/  UMOV UR11, 0x3fd99999 ;  /* 0x3fd99999000b7882 */ /* 0x000fe20000000000 */
[----:B---3--:R-:W0:Y:S08]  /*01d0*/  F2F.F64.F32 R10, R12 ;  /* 0x0000000c000a7310 */ /* 0x008e300000201800 */
[----:B----4-:R2:W1:Y:S01]  /*01e0*/  F2F.F64.F32 R6, R0 ;  /* 0x0000000000067310 */ /* 0x0104620000201800 */
[----:B0-----:R-:W-:-:S07]  /*01f0*/  DMUL R10, R10, UR6 ;  /* 0x000000060a0a7c28 */ /* 0x001fce0008000000 */
[----:B-----5:R-:W0:Y:S01]  /*0200*/  F2F.F64.F32 R8, R13 ;  /* 0x0000000d00087310 */ /* 0x020e220000201800 */
[----:B--2---:R-:W-:Y:S01]  /*0210*/  FADD R0, -R16, 1 ;  /* 0x3f80000010007421 */ /* 0x004fe20000000100 */
[----:B-1----:R-:W-:-:S06]  /*0220*/  DFMA R6, R6, UR8, R10 ;  /* 0x0000000806067c2b */ /* 0x002fcc000800000a */
[----:B------:R-:W1:Y:S02]  /*0230*/  F2F.F64.F32 R4, R14 ;  /* 0x0000000e00047310 */ /* 0x000e640000201800 */
[----:B0-----:R-:W-:-:S06]  /*0240*/  DFMA R6, R8, UR10, R6 ;  /* 0x0000000a08067c2b */ /* 0x001fcc0008000006 */
[----:B------:R-:W0:Y:S02]  /*0250*/  F2F.F64.F32 R8, R15 ;  /* 0x0000000f00087310 */ /* 0x000e240000201800 */
[----:B-1----:R-:W-:-:S06]  /*0260*/  DFMA R6, R4, UR6, R6 ;  /* 0x0000000604067c2b */ /* 0x002fcc0008000006 */
[----:B------:R-:W1:Y:S02]  /*0270*/  F2F.F64.F32 R4, R0 ;  /* 0x0000000000047310 */ /* 0x000e640000201800 */
[----:B0-----:R-:W-:-:S08]  /*0280*/  DFMA R6, R8, UR8, R6 ;  /* 0x0000000808067c2b */ /* 0x001fd00008000006 */
[----:B-1----:R-:W-:-:S10]  /*0290*/  DMUL R4, R4, R6 ;  /* 0x0000000604047228 */ /* 0x002fd40000000000 */
[----:B------:R-:W0:Y:S02]  /*02a0*/  F2F.F32.F64 R5, R4 ;  /* 0x0000000400057310 */ /* 0x000e240000301000 */
[----:B0-----:R-:W-:Y:S01]  /*02b0*/  STG.E desc[UR4][R2.64], R5 ;  /* 0x0000000502007986 */ /* 0x001fe2000c101904 */
[----:B------:R-:W-:Y:S05]  /*02c0*/  EXIT ;  /* 0x000000000000794d */ /* 0x000fea0003800000 */
.L_x_0:
[----:B------:R-:W-:-:S00]  /*02d0*/  BRA `(.L_x_0) ;  /* 0xfffffffc00fc7947 */ /* 0x000fc0000383ffff */
[----:B------:R-:W-:-:S00]  /*02e0*/  NOP ;  /* 0x0000000000007918 */ /* 0x000fc00000000000 */
        /* <DEDUP_REMOVED lines=9> */
.L_x_1:


//--------------------- .nv.shared.reserved.0     --------------------------
	.section	.nv.shared.reserved.0,"aw",@nobits
	.weak		__nv_reservedSMEM_offset_0_alias
	.size		__nv_reservedSMEM_offset_0_alias, 0, 64
	.other		__nv_reservedSMEM_offset_0_alias,@"STO_CUDA_RESERVED_SHARED STV_DEFAULT"
__nv_reservedSMEM_offset_0_alias:
	.zero		0
	.zero		64


//--------------------- .nv.constant0._Z17chemicalDiffusionPfi --------------------------
	.section	.nv.constant0._Z17chemicalDiffusionPfi,"a",@progbits
	.sectionflags	@""
	.align	4
.nv.constant0._Z17chemicalDiffusionPfi:
	.zero		908


//--------------------- SYMBOLS --------------------------

	.type		.nv.reservedSmem.offset0,@object
	.size		.nv.reservedSmem.offset0,0x4
